//
// Generated by NVIDIA NVVM Compiler
//
// Compiler Build ID: CL-36424714
// Cuda compilation tools, release 13.0, V13.0.88
// Based on NVVM 20.0.0
//

.version 9.0
.target sm_100
.address_size 64

	// .globl	_Z9histogramPKiiPf
// _ZZ9histogramPKiiPfE14localHistogram has been demoted

.visible .entry _Z9histogramPKiiPf(
	.param .u64 .ptr .align 1 _Z9histogramPKiiPf_param_0,
	.param .u32 _Z9histogramPKiiPf_param_1,
	.param .u64 .ptr .align 1 _Z9histogramPKiiPf_param_2
)
{
	.reg .pred 	%p<11>;
	.reg .b32 	%r<81>;
	.reg .b32 	%f<14>;
	.reg .b64 	%rd<23>;
	// demoted variable
	.shared .align 4 .b8 _ZZ9histogramPKiiPfE14localHistogram[404];
	ld.param.u64 	%rd7, [_Z9histogramPKiiPf_param_0];
	ld.param.u32 	%r35, [_Z9histogramPKiiPf_param_1];
	ld.param.u64 	%rd8, [_Z9histogramPKiiPf_param_2];
	cvta.to.global.u64 	%rd1, %rd8;
	mov.u32 	%r1, %tid.x;
	mov.u32 	%r36, %ctaid.x;
	mov.u32 	%r2, %ntid.x;
	mad.lo.s32 	%r72, %r36, %r2, %r1;
	setp.gt.u32 	%p1, %r1, 100;
	@%p1 bra 	$L__BB0_2;
	shl.b32 	%r37, %r1, 2;
	mov.u32 	%r38, _ZZ9histogramPKiiPfE14localHistogram;
	add.s32 	%r39, %r38, %r37;
	mov.b32 	%r40, 0;
	st.shared.u32 	[%r39], %r40;
$L__BB0_2:
	bar.sync 	0;
	setp.ge.s32 	%p2, %r72, %r35;
	@%p2 bra 	$L__BB0_5;
	mov.u32 	%r41, %nctaid.x;
	mul.lo.s32 	%r4, %r2, %r41;
	cvta.to.global.u64 	%rd2, %rd7;
	mov.u32 	%r44, _ZZ9histogramPKiiPfE14localHistogram;
$L__BB0_4:
	mul.wide.s32 	%rd9, %r72, 4;
	add.s64 	%rd10, %rd2, %rd9;
	ld.global.u32 	%r42, [%rd10];
	shl.b32 	%r43, %r42, 2;
	add.s32 	%r45, %r44, %r43;
	atom.shared.add.u32 	%r46, [%r45], 1;
	add.s32 	%r72, %r72, %r4;
	setp.lt.s32 	%p3, %r72, %r35;
	@%p3 bra 	$L__BB0_4;
$L__BB0_5:
	setp.gt.u32 	%p4, %r1, 100;
	bar.sync 	0;
	@%p4 bra 	$L__BB0_12;
	add.s32 	%r47, %r1, %r2;
	max.u32 	%r48, %r47, 101;
	setp.lt.u32 	%p5, %r47, 101;
	selp.u32 	%r49, 1, 0, %p5;
	add.s32 	%r50, %r47, %r49;
	sub.s32 	%r51, %r48, %r50;
	div.u32 	%r52, %r51, %r2;
	add.s32 	%r7, %r52, %r49;
	and.b32  	%r53, %r7, 3;
	setp.eq.s32 	%p6, %r53, 3;
	mov.u32 	%r80, %r1;
	@%p6 bra 	$L__BB0_9;
	add.s32 	%r54, %r7, 1;
	and.b32  	%r55, %r54, 3;
	shl.b32 	%r56, %r1, 2;
	mov.u32 	%r57, _ZZ9histogramPKiiPfE14localHistogram;
	add.s32 	%r74, %r57, %r56;
	shl.b32 	%r9, %r2, 2;
	mul.wide.u32 	%rd11, %r1, 4;
	add.s64 	%rd22, %rd1, %rd11;
	mul.wide.u32 	%rd4, %r2, 4;
	neg.s32 	%r73, %r55;
	mad.lo.s32 	%r80, %r2, %r55, %r1;
$L__BB0_8:
	.pragma "nounroll";
	ld.shared.u32 	%r58, [%r74];
	cvt.rn.f32.s32 	%f1, %r58;
	atom.global.add.f32 	%f2, [%rd22], %f1;
	add.s32 	%r74, %r74, %r9;
	add.s64 	%rd22, %rd22, %rd4;
	add.s32 	%r73, %r73, 1;
	setp.ne.s32 	%p7, %r73, 0;
	@%p7 bra 	$L__BB0_8;
$L__BB0_9:
	setp.lt.u32 	%p8, %r7, 3;
	@%p8 bra 	$L__BB0_12;
	shl.b32 	%r59, %r2, 1;
	add.s32 	%r79, %r80, %r59;
	shl.b32 	%r18, %r2, 2;
	mad.lo.s32 	%r78, %r2, 3, %r80;
	add.s32 	%r77, %r2, %r80;
	shl.b32 	%r60, %r80, 2;
	mov.u32 	%r61, _ZZ9histogramPKiiPfE14localHistogram;
	add.s32 	%r76, %r61, %r60;
	shl.b32 	%r22, %r2, 4;
	shl.b32 	%r23, %r2, 3;
	mul.lo.s32 	%r24, %r2, 12;
$L__BB0_11:
	mul.wide.u32 	%rd12, %r80, 4;
	add.s64 	%rd13, %rd1, %rd12;
	ld.shared.u32 	%r62, [%r76];
	cvt.rn.f32.s32 	%f3, %r62;
	atom.global.add.f32 	%f4, [%rd13], %f3;
	add.s32 	%r63, %r80, %r2;
	mul.wide.u32 	%rd14, %r77, 4;
	add.s64 	%rd15, %rd1, %rd14;
	add.s32 	%r64, %r76, %r18;
	ld.shared.u32 	%r65, [%r64];
	cvt.rn.f32.s32 	%f5, %r65;
	atom.global.add.f32 	%f6, [%rd15], %f5;
	add.s32 	%r66, %r63, %r2;
	mul.wide.u32 	%rd16, %r79, 4;
	add.s64 	%rd17, %rd1, %rd16;
	add.s32 	%r67, %r76, %r23;
	ld.shared.u32 	%r68, [%r67];
	cvt.rn.f32.s32 	%f7, %r68;
	atom.global.add.f32 	%f8, [%rd17], %f7;
	add.s32 	%r69, %r66, %r2;
	mul.wide.u32 	%rd18, %r78, 4;
	add.s64 	%rd19, %rd1, %rd18;
	add.s32 	%r70, %r76, %r24;
	ld.shared.u32 	%r71, [%r70];
	cvt.rn.f32.s32 	%f9, %r71;
	atom.global.add.f32 	%f10, [%rd19], %f9;
	add.s32 	%r80, %r69, %r2;
	add.s32 	%r79, %r79, %r18;
	add.s32 	%r78, %r78, %r18;
	add.s32 	%r77, %r77, %r18;
	add.s32 	%r76, %r76, %r22;
	setp.lt.u32 	%p9, %r80, 101;
	@%p9 bra 	$L__BB0_11;
$L__BB0_12:
	setp.gt.u32 	%p10, %r1, 100;
	bar.sync 	0;
	@%p10 bra 	$L__BB0_14;
	mul.wide.u32 	%rd20, %r1, 4;
	add.s64 	%rd21, %rd1, %rd20;
	ld.global.f32 	%f11, [%rd21];
	cvt.rn.f32.s32 	%f12, %r35;
	div.rn.f32 	%f13, %f11, %f12;
	st.global.f32 	[%rd21], %f13;
$L__BB0_14:
	ret;

}


// ===== COMPILED SASS (sm_100) =====

	.target	sm_100

	.elftype	@"ET_EXEC"


//--------------------- .note.nv.tkinfo           --------------------------
	.section	.note.nv.tkinfo,"",@"SHT_NOTE"
	.sectionflags	@"SHF_NOTE_NV_TKINFO"
	.tkinfo
        /*0018*/ 	.word	0x00000002
        /*0030*/ 	.string	""
        /*0030*/ 	.string	"ptxas"
        /*0030*/ 	.string	"Cuda compilation tools, release 13.0, V13.0.88"
        /*0030*/ 	.string	"Build cuda_13.0.r13.0/compiler.36424714_0"
        /*0030*/ 	.string	"-arch sm_100 -m 64 "



//--------------------- .note.nv.cuinfo           --------------------------
	.section	.note.nv.cuinfo,"",@"SHT_NOTE"
	.sectionflags	@"SHF_NOTE_NV_CUINFO"
        /*0018*/ 	.short	0x0002
        /*001a*/ 	.short	0x0064
        /*001c*/ 	.short	0x0082
	.zero		2


//--------------------- .nv.info                  --------------------------
	.section	.nv.info,"",@"SHT_CUDA_INFO"
	.align	4


	//----- nvinfo : EIATTR_REGCOUNT
	.align		4
        /*0000*/ 	.byte	0x04, 0x2f
        /*0002*/ 	.short	(.L_1 - .L_0)
	.align		4
.L_0:
        /*0004*/ 	.word	index@(_Z9histogramPKiiPf)
        /*0008*/ 	.word	0x0000001c


	//----- nvinfo : EIATTR_FRAME_SIZE
	.align		4
.L_1:
        /*000c*/ 	.byte	0x04, 0x11
        /*000e*/ 	.short	(.L_3 - .L_2)
	.align		4
.L_2:
        /*0010*/ 	.word	index@($__internal_0_$__cuda_sm3x_div_rn_noftz_f32_slowpath)
        /*0014*/ 	.word	0x00000000


	//----- nvinfo : EIATTR_FRAME_SIZE
	.align		4
.L_3:
        /*0018*/ 	.byte	0x04, 0x11
        /*001a*/ 	.short	(.L_5 - .L_4)
	.align		4
.L_4:
        /*001c*/ 	.word	index@(_Z9histogramPKiiPf)
        /*0020*/ 	.word	0x00000000


	//----- nvinfo : EIATTR_MIN_STACK_SIZE
	.align		4
.L_5:
        /*0024*/ 	.byte	0x04, 0x12
        /*0026*/ 	.short	(.L_7 - .L_6)
	.align		4
.L_6:
        /*0028*/ 	.word	index@(_Z9histogramPKiiPf)
        /*002c*/ 	.word	0x00000000
.L_7:


//--------------------- .nv.compat                --------------------------
	.section	.nv.compat,"",@"SHT_CUDA_COMPAT_INFO"
	.align	4
        /*0000*/ 	.byte	0x02, 0x09, 0x00, 0x00, 0x02, 0x02, 0x01, 0x00, 0x02, 0x05, 0x05, 0x00, 0x03, 0x07, 0x01, 0x01
        /*0010*/ 	.byte	0x02, 0x03, 0x00, 0x00, 0x02, 0x06, 0x01, 0x00, 0x04, 0x0b, 0x08, 0x00, 0x01, 0x00, 0x00, 0x00
        /*0020*/ 	.byte	0x00, 0x00, 0x00, 0x00


//--------------------- .nv.info._Z9histogramPKiiPf --------------------------
	.section	.nv.info._Z9histogramPKiiPf,"",@"SHT_CUDA_INFO"
	.sectionflags	@""
	.align	4


	//----- nvinfo : EIATTR_CUDA_API_VERSION
	.align		4
        /*0000*/ 	.byte	0x04, 0x37
        /*0002*/ 	.short	(.L_9 - .L_8)
.L_8:
        /*0004*/ 	.word	0x00000082


	//----- nvinfo : EIATTR_KPARAM_INFO
	.align		4
.L_9:
        /*0008*/ 	.byte	0x04, 0x17
        /*000a*/ 	.short	(.L_11 - .L_10)
.L_10:
        /*000c*/ 	.word	0x00000000
        /*0010*/ 	.short	0x0002
        /*0012*/ 	.short	0x0010
        /*0014*/ 	.byte	0x00, 0xf5, 0x21, 0x00


	//----- nvinfo : EIATTR_KPARAM_INFO
	.align		4
.L_11:
        /*0018*/ 	.byte	0x04, 0x17
        /*001a*/ 	.short	(.L_13 - .L_12)
.L_12:
        /*001c*/ 	.word	0x00000000
        /*0020*/ 	.short	0x0001
        /*0022*/ 	.short	0x0008
        /*0024*/ 	.byte	0x00, 0xf0, 0x11, 0x00


	//----- nvinfo : EIATTR_KPARAM_INFO
	.align		4
.L_13:
        /*0028*/ 	.byte	0x04, 0x17
        /*002a*/ 	.short	(.L_15 - .L_14)
.L_14:
        /*002c*/ 	.word	0x00000000
        /*0030*/ 	.short	0x0000
        /*0032*/ 	.short	0x0000
        /*0034*/ 	.byte	0x00, 0xf5, 0x21, 0x00


	//----- nvinfo : EIATTR_SPARSE_MMA_MASK
	.align		4
.L_15:
        /*0038*/ 	.byte	0x03, 0x50
        /*003a*/ 	.short	0x0000


	//----- nvinfo : EIATTR_MAXREG_COUNT
	.align		4
        /*003c*/ 	.byte	0x03, 0x1b
        /*003e*/ 	.short	0x00ff


	//----- nvinfo : EIATTR_NUM_BARRIERS
	.align		4
        /*0040*/ 	.byte	0x02, 0x4c
        /*0042*/ 	.byte	0x01
	.zero		1


	//----- nvinfo : EIATTR_MERCURY_ISA_VERSION
	.align		4
        /*0044*/ 	.byte	0x03, 0x5f
        /*0046*/ 	.short	0x0101


	//----- nvinfo : EIATTR_VRC_CTA_INIT_COUNT
	.align		4
        /*0048*/ 	.byte	0x02, 0x4a
	.zero		1
	.zero		1


	//----- nvinfo : EIATTR_EXIT_INSTR_OFFSETS
	.align		4
        /*004c*/ 	.byte	0x04, 0x1c
        /*004e*/ 	.short	(.L_17 - .L_16)


	//   ....[0]....
.L_16:
        /*0050*/ 	.word	0x000007a0


	//   ....[1]....
        /*0054*/ 	.word	0x000008d0


	//----- nvinfo : EIATTR_CRS_STACK_SIZE
	.align		4
.L_17:
        /*0058*/ 	.byte	0x04, 0x1e
        /*005a*/ 	.short	(.L_19 - .L_18)
.L_18:
        /*005c*/ 	.word	0x00000000


	//----- nvinfo : EIATTR_CBANK_PARAM_SIZE
	.align		4
.L_19:
        /*0060*/ 	.byte	0x03, 0x19
        /*0062*/ 	.short	0x0018


	//----- nvinfo : EIATTR_PARAM_CBANK
	.align		4
        /*0064*/ 	.byte	0x04, 0x0a
        /*0066*/ 	.short	(.L_21 - .L_20)
	.align		4
.L_20:
        /*0068*/ 	.word	index@(.nv.constant0._Z9histogramPKiiPf)
        /*006c*/ 	.short	0x0380
        /*006e*/ 	.short	0x0018


	//----- nvinfo : EIATTR_SW_WAR
	.align		4
.L_21:
        /*0070*/ 	.byte	0x04, 0x36
        /*0072*/ 	.short	(.L_23 - .L_22)
.L_22:
        /*0074*/ 	.word	0x00000008
.L_23:


//--------------------- .nv.callgraph             --------------------------
	.section	.nv.callgraph,"",@"SHT_CUDA_CALLGRAPH"
	.align	4
	.sectionentsize	8
	.align		4
        /*0000*/ 	.word	0x00000000
	.align		4
        /*0004*/ 	.word	0xffffffff
	.align		4
        /*0008*/ 	.word	0x00000000
	.align		4
        /*000c*/ 	.word	0xfffffffe
	.align		4
        /*0010*/ 	.word	0x00000000
	.align		4
        /*0014*/ 	.word	0xfffffffd
	.align		4
        /*0018*/ 	.word	0x00000000
	.align		4
        /*001c*/ 	.word	0xfffffffc


//--------------------- .text._Z9histogramPKiiPf  --------------------------
	.section	.text._Z9histogramPKiiPf,"ax",@progbits
	.align	128
        .global         _Z9histogramPKiiPf
        .type           _Z9histogramPKiiPf,@function
        .size           _Z9histogramPKiiPf,(.L_x_21 - _Z9histogramPKiiPf)
        .other          _Z9histogramPKiiPf,@"STO_CUDA_ENTRY STV_DEFAULT"
_Z9histogramPKiiPf:
.text._Z9histogramPKiiPf:
[----:B------:R-:W-:Y:S01]  /*0000*/  LDC R1, c[0x0][0x37c] ;  /* 0x0000df00ff017b82 */ /* 0x000fe20000000800 */
[----:B------:R-:W0:Y:S07]  /*0010*/  S2R R0, SR_TID.X ;  /* 0x0000000000007919 */ /* 0x000e2e0000002100 */
[----:B------:R-:W1:Y:S01]  /*0020*/  S2UR UR4, SR_CTAID.X ;  /* 0x00000000000479c3 */ /* 0x000e620000002500 */
[----:B------:R-:W2:Y:S01]  /*0030*/  LDCU UR8, c[0x0][0x388] ;  /* 0x00007100ff0877ac */ /* 0x000ea20008000800 */
[----:B------:R-:W3:Y:S06]  /*0040*/  LDCU.64 UR6, c[0x0][0x358] ;  /* 0x00006b00ff0677ac */ /* 0x000eec0008000a00 */
[----:B------:R-:W1:Y:S01]  /*0050*/  LDC R3, c[0x0][0x360] ;  /* 0x0000d800ff037b82 */ /* 0x000e620000000800 */
[----:B0-----:R-:W-:Y:S01]  /*0060*/  ISETP.GT.U32.AND P0, PT, R0, 0x64, PT ;  /* 0x000000640000780c */ /* 0x001fe20003f04070 */
[----:B-1----:R-:W-:-:S05]  /*0070*/  IMAD R9, R3, UR4, R0 ;  /* 0x0000000403097c24 */ /* 0x002fca000f8e0200 */
[----:B--2---:R-:W-:-:S07]  /*0080*/  ISETP.GE.AND P1, PT, R9, UR8, PT ;  /* 0x0000000809007c0c */ /* 0x004fce000bf26270 */
[----:B------:R-:W0:Y:S01]  /*0090*/  @!P0 S2R R5, SR_CgaCtaId ;  /* 0x0000000000058919 */ /* 0x000e220000008800 */
[----:B------:R-:W-:-:S04]  /*00a0*/  @!P0 MOV R2, 0x400 ;  /* 0x0000040000028802 */ /* 0x000fc80000000f00 */
[----:B0-----:R-:W-:-:S05]  /*00b0*/  @!P0 LEA R5, R5, R2, 0x18 ;  /* 0x0000000205058211 */ /* 0x001fca00078ec0ff */
[----:B------:R-:W-:-:S05]  /*00c0*/  @!P0 IMAD R5, R0, 0x4, R5 ;  /* 0x0000000400058824 */ /* 0x000fca00078e0205 */
[----:B------:R0:W-:Y:S01]  /*00d0*/  @!P0 STS [R5], RZ ;  /* 0x000000ff05008388 */ /* 0x0001e20000000800 */
[----:B------:R-:W-:Y:S06]  /*00e0*/  BAR.SYNC.DEFER_BLOCKING 0x0 ;  /* 0x0000000000007b1d */ /* 0x000fec0000010000 */
[----:B---3--:R-:W-:Y:S05]  /*00f0*/  @P1 BRA `(.L_x_0) ;  /* 0x0000000000381947 */ /* 0x008fea0003800000 */
[----:B0-----:R-:W0:Y:S01]  /*0100*/  S2R R5, SR_CgaCtaId ;  /* 0x0000000000057919 */ /* 0x001e220000008800 */
[----:B------:R-:W1:Y:S01]  /*0110*/  LDC.64 R6, c[0x0][0x380] ;  /* 0x0000e000ff067b82 */ /* 0x000e620000000a00 */
[----:B------:R-:W2:Y:S01]  /*0120*/  LDCU UR4, c[0x0][0x370] ;  /* 0x00006e00ff0477ac */ /* 0x000ea20008000800 */
[----:B------:R-:W-:-:S04]  /*0130*/  MOV R2, 0x400 ;  /* 0x0000040000027802 */ /* 0x000fc80000000f00 */
[----:B0-----:R-:W-:Y:S01]  /*0140*/  LEA R11, R5, R2, 0x18 ;  /* 0x00000002050b7211 */ /* 0x001fe200078ec0ff */
[----:B--2---:R-:W-:-:S07]  /*0150*/  IMAD R2, R3, UR4, RZ ;  /* 0x0000000403027c24 */ /* 0x004fce000f8e02ff */
.L_x_1:
[----:B-1----:R-:W-:-:S06]  /*0160*/  IMAD.WIDE R4, R9, 0x4, R6 ;  /* 0x0000000409047825 */ /* 0x002fcc00078e0206 */
[----:B--2---:R-:W2:Y:S01]  /*0170*/  LDG.E R4, desc[UR6][R4.64] ;  /* 0x0000000604047981 */ /* 0x004ea2000c1e1900 */
[----:B------:R-:W-:Y:S01]  /*0180*/  IMAD.IADD R9, R2, 0x1, R9 ;  /* 0x0000000102097824 */ /* 0x000fe200078e0209 */
[----:B------:R-:W-:Y:S05]  /*0190*/  YIELD ;  /* 0x0000000000007946 */ /* 0x000fea0003800000 */
[----:B------:R-:W-:Y:S01]  /*01a0*/  ISETP.GE.AND P1, PT, R9, UR8, PT ;  /* 0x0000000809007c0c */ /* 0x000fe2000bf26270 */
[----:B--2---:R-:W-:-:S05]  /*01b0*/  IMAD R8, R4, 0x4, R11 ;  /* 0x0000000404087824 */ /* 0x004fca00078e020b */
[----:B------:R2:W-:Y:S07]  /*01c0*/  ATOMS.POPC.INC.32 RZ, [R8+URZ] ;  /* 0x0000000008ff7f8c */ /* 0x0005ee000d8000ff */
[----:B------:R-:W-:Y:S05]  /*01d0*/  @!P1 BRA `(.L_x_1) ;  /* 0xfffffffc00e09947 */ /* 0x000fea000383ffff */
.L_x_0:
[----:B------:R-:W-:Y:S05]  /*01e0*/  WARPSYNC.ALL ;  /* 0x0000000000007948 */ /* 0x000fea0003800000 */
[----:B------:R-:W-:Y:S06]  /*01f0*/  BAR.SYNC.DEFER_BLOCKING 0x0 ;  /* 0x0000000000007b1d */ /* 0x000fec0000010000 */
[----:B------:R-:W-:Y:S05]  /*0200*/  @P0 BRA `(.L_x_2) ;  /* 0x00000004005c0947 */ /* 0x000fea0003800000 */
[----:B--2---:R-:W1:Y:S01]  /*0210*/  I2F.U32.RP R8, R3 ;  /* 0x0000000300087306 */ /* 0x004e620000209000 */
[----:B------:R-:W-:Y:S01]  /*0220*/  IMAD.IADD R2, R0, 0x1, R3 ;  /* 0x0000000100027824 */ /* 0x000fe200078e0203 */
[----:B------:R-:W-:Y:S01]  /*0230*/  ISETP.NE.U32.AND P3, PT, R3, RZ, PT ;  /* 0x000000ff0300720c */ /* 0x000fe20003f65070 */
[----:B------:R-:W-:Y:S03]  /*0240*/  BSSY B0, `(.L_x_3) ;  /* 0x000002e000007945 */ /* 0x000fe60003800000 */
[C---:B------:R-:W-:Y:S02]  /*0250*/  ISETP.GE.U32.AND P1, PT, R2.reuse, 0x65, PT ;  /* 0x000000650200780c */ /* 0x040fe40003f26070 */
[----:B------:R-:W-:Y:S01]  /*0260*/  VIMNMX.U32 R7, PT, PT, R2, 0x65, !PT ;  /* 0x0000006502077848 */ /* 0x000fe20007fe0000 */
[----:B-1----:R-:W1:Y:S02]  /*0270*/  MUFU.RCP R8, R8 ;  /* 0x0000000800087308 */ /* 0x002e640000001000 */
[----:B-1----:R-:W-:-:S06]  /*0280*/  VIADD R4, R8, 0xffffffe ;  /* 0x0ffffffe08047836 */ /* 0x002fcc0000000000 */
[----:B0-----:R0:W1:Y:S02]  /*0290*/  F2I.FTZ.U32.TRUNC.NTZ R5, R4 ;  /* 0x0000000400057305 */ /* 0x001064000021f000 */
[----:B0-----:R-:W-:Y:S02]  /*02a0*/  IMAD.MOV.U32 R4, RZ, RZ, RZ ;  /* 0x000000ffff047224 */ /* 0x001fe400078e00ff */
[----:B-1----:R-:W-:-:S04]  /*02b0*/  IMAD.MOV R6, RZ, RZ, -R5 ;  /* 0x000000ffff067224 */ /* 0x002fc800078e0a05 */
[----:B------:R-:W-:Y:S01]  /*02c0*/  IMAD R9, R6, R3, RZ ;  /* 0x0000000306097224 */ /* 0x000fe200078e02ff */
[----:B------:R-:W-:-:S03]  /*02d0*/  SEL R6, RZ, 0x1, P1 ;  /* 0x00000001ff067807 */ /* 0x000fc60000800000 */
[----:B------:R-:W-:Y:S01]  /*02e0*/  IMAD.HI.U32 R5, R5, R9, R4 ;  /* 0x0000000905057227 */ /* 0x000fe200078e0004 */
[----:B------:R-:W-:-:S05]  /*02f0*/  IADD3 R2, PT, PT, R7, -R2, -R6 ;  /* 0x8000000207027210 */ /* 0x000fca0007ffe806 */
[----:B------:R-:W-:-:S04]  /*0300*/  IMAD.HI.U32 R5, R5, R2, RZ ;  /* 0x0000000205057227 */ /* 0x000fc800078e00ff */
[----:B------:R-:W-:-:S04]  /*0310*/  IMAD.MOV R4, RZ, RZ, -R5 ;  /* 0x000000ffff047224 */ /* 0x000fc800078e0a05 */
[----:B------:R-:W-:-:S05]  /*0320*/  IMAD R2, R3, R4, R2 ;  /* 0x0000000403027224 */ /* 0x000fca00078e0202 */
[----:B------:R-:W-:-:S13]  /*0330*/  ISETP.GE.U32.AND P1, PT, R2, R3, PT ;  /* 0x000000030200720c */ /* 0x000fda0003f26070 */
[----:B------:R-:W-:Y:S02]  /*0340*/  @P1 IMAD.IADD R2, R2, 0x1, -R3 ;  /* 0x0000000102021824 */ /* 0x000fe400078e0a03 */
[----:B------:R-:W-:-:S03]  /*0350*/  @P1 VIADD R5, R5, 0x1 ;  /* 0x0000000105051836 */ /* 0x000fc60000000000 */
[----:B------:R-:W-:-:S13]  /*0360*/  ISETP.GE.U32.AND P2, PT, R2, R3, PT ;  /* 0x000000030200720c */ /* 0x000fda0003f46070 */
[----:B------:R-:W-:Y:S01]  /*0370*/  @P2 VIADD R5, R5, 0x1 ;  /* 0x0000000105052836 */ /* 0x000fe20000000000 */
[----:B------:R-:W-:-:S05]  /*0380*/  @!P3 LOP3.LUT R5, RZ, R3, RZ, 0x33, !PT ;  /* 0x00000003ff05b212 */ /* 0x000fca00078e33ff */
[----:B------:R-:W-:-:S05]  /*0390*/  IMAD.IADD R6, R6, 0x1, R5 ;  /* 0x0000000106067824 */ /* 0x000fca00078e0205 */
[C---:B------:R-:W-:Y:S02]  /*03a0*/  LOP3.LUT R2, R6.reuse, 0x3, RZ, 0xc0, !PT ;  /* 0x0000000306027812 */ /* 0x040fe400078ec0ff */
[----:B------:R-:W-:Y:S02]  /*03b0*/  ISETP.GE.U32.AND P2, PT, R6, 0x3, PT ;  /* 0x000000030600780c */ /* 0x000fe40003f46070 */
[----:B------:R-:W-:Y:S01]  /*03c0*/  ISETP.NE.AND P1, PT, R2, 0x3, PT ;  /* 0x000000030200780c */ /* 0x000fe20003f25270 */
[----:B------:R-:W-:-:S12]  /*03d0*/  IMAD.MOV.U32 R2, RZ, RZ, R0 ;  /* 0x000000ffff027224 */ /* 0x000fd800078e0000 */
[----:B------:R-:W-:Y:S05]  /*03e0*/  @!P1 BRA `(.L_x_4) ;  /* 0x00000000004c9947 */ /* 0x000fea0003800000 */
[----:B------:R-:W0:Y:S01]  /*03f0*/  S2UR UR5, SR_CgaCtaId ;  /* 0x00000000000579c3 */ /* 0x000e220000008800 */
[----:B------:R-:W-:Y:S01]  /*0400*/  VIADD R6, R6, 0x1 ;  /* 0x0000000106067836 */ /* 0x000fe20000000000 */
[----:B------:R-:W-:-:S04]  /*0410*/  UMOV UR4, 0x400 ;  /* 0x0000040000047882 */ /* 0x000fc80000000000 */
[----:B------:R-:W-:Y:S02]  /*0420*/  LOP3.LUT R6, R6, 0x3, RZ, 0xc0, !PT ;  /* 0x0000000306067812 */ /* 0x000fe400078ec0ff */
[----:B------:R-:W1:Y:S03]  /*0430*/  LDC.64 R4, c[0x0][0x390] ;  /* 0x0000e400ff047b82 */ /* 0x000e660000000a00 */
[----:B------:R-:W-:Y:S02]  /*0440*/  IMAD R2, R6, R3, R0 ;  /* 0x0000000306027224 */ /* 0x000fe400078e0200 */
[----:B------:R-:W-:Y:S01]  /*0450*/  IMAD.MOV R7, RZ, RZ, -R6 ;  /* 0x000000ffff077224 */ /* 0x000fe200078e0a06 */
[----:B0-----:R-:W-:-:S06]  /*0460*/  ULEA UR4, UR5, UR4, 0x18 ;  /* 0x0000000405047291 */ /* 0x001fcc000f8ec0ff */
[C---:B------:R-:W-:Y:S01]  /*0470*/  LEA R6, R0.reuse, UR4, 0x2 ;  /* 0x0000000400067c11 */ /* 0x040fe2000f8e10ff */
[----:B-1----:R-:W-:-:S07]  /*0480*/  IMAD.WIDE.U32 R4, R0, 0x4, R4 ;  /* 0x0000000400047825 */ /* 0x002fce00078e0004 */
.L_x_5:
[----:B------:R0:W1:Y:S01]  /*0490*/  LDS R8, [R6] ;  /* 0x0000000006087984 */ /* 0x0000620000000800 */
[----:B------:R-:W-:Y:S01]  /*04a0*/  VIADD R7, R7, 0x1 ;  /* 0x0000000107077836 */ /* 0x000fe20000000000 */
[----:B------:R-:W-:Y:S05]  /*04b0*/  YIELD ;  /* 0x0000000000007946 */ /* 0x000fea0003800000 */
[----:B------:R-:W-:Y:S01]  /*04c0*/  ISETP.NE.AND P1, PT, R7, RZ, PT ;  /* 0x000000ff0700720c */ /* 0x000fe20003f25270 */
[----:B0-----:R-:W-:Y:S01]  /*04d0*/  IMAD R6, R3, 0x4, R6 ;  /* 0x0000000403067824 */ /* 0x001fe200078e0206 */
[----:B-1----:R-:W-:-:S05]  /*04e0*/  I2FP.F32.S32 R9, R8 ;  /* 0x0000000800097245 */ /* 0x002fca0000201400 */
[----:B------:R0:W-:Y:S02]  /*04f0*/  REDG.E.ADD.F32.FTZ.RN.STRONG.GPU desc[UR6][R4.64], R9 ;  /* 0x00000009040079a6 */ /* 0x0001e4000c12f306 */
[----:B0-----:R-:W-:-:S04]  /*0500*/  IMAD.WIDE.U32 R4, R3, 0x4, R4 ;  /* 0x0000000403047825 */ /* 0x001fc800078e0004 */
[----:B------:R-:W-:Y:S05]  /*0510*/  @P1 BRA `(.L_x_5) ;  /* 0xfffffffc00dc1947 */ /* 0x000fea000383ffff */
.L_x_4:
[----:B------:R-:W-:Y:S05]  /*0520*/  BSYNC B0 ;  /* 0x0000000000007941 */ /* 0x000fea0003800000 */
.L_x_3:
[----:B------:R-:W-:Y:S05]  /*0530*/  @!P2 BRA `(.L_x_2) ;  /* 0x000000000090a947 */ /* 0x000fea0003800000 */
[----:B------:R-:W0:Y:S01]  /*0540*/  S2UR UR5, SR_CgaCtaId ;  /* 0x00000000000579c3 */ /* 0x000e220000008800 */
[----:B------:R-:W-:Y:S01]  /*0550*/  UMOV UR4, 0x400 ;  /* 0x0000040000047882 */ /* 0x000fe20000000000 */
[C-C-:B------:R-:W-:Y:S02]  /*0560*/  IMAD R14, R3.reuse, 0x2, R2.reuse ;  /* 0x00000002030e7824 */ /* 0x140fe400078e0202 */
[----:B------:R-:W-:Y:S02]  /*0570*/  IMAD R15, R3, 0x3, R2 ;  /* 0x00000003030f7824 */ /* 0x000fe400078e0202 */
[----:B------:R-:W-:Y:S02]  /*0580*/  IMAD.IADD R16, R2, 0x1, R3 ;  /* 0x0000000102107824 */ /* 0x000fe400078e0203 */
[----:B------:R-:W1:Y:S01]  /*0590*/  LDC.64 R4, c[0x0][0x390] ;  /* 0x0000e400ff047b82 */ /* 0x000e620000000a00 */
[----:B0-----:R-:W-:-:S06]  /*05a0*/  ULEA UR4, UR5, UR4, 0x18 ;  /* 0x0000000405047291 */ /* 0x001fcc000f8ec0ff */
[----:B------:R-:W-:-:S07]  /*05b0*/  LEA R18, R2, UR4, 0x2 ;  /* 0x0000000402127c11 */ /* 0x000fce000f8e10ff */
.L_x_6:
[C-C-:B------:R-:W-:Y:S01]  /*05c0*/  IMAD R19, R3.reuse, 0x4, R18.reuse ;  /* 0x0000000403137824 */ /* 0x140fe200078e0212 */
[----:B----4-:R-:W0:Y:S01]  /*05d0*/  LDS R17, [R18] ;  /* 0x0000000012117984 */ /* 0x010e220000000800 */
[C-C-:B------:R-:W-:Y:S01]  /*05e0*/  IMAD R20, R3.reuse, 0x8, R18.reuse ;  /* 0x0000000803147824 */ /* 0x140fe200078e0212 */
[----:B------:R-:W-:Y:S05]  /*05f0*/  YIELD ;  /* 0x0000000000007946 */ /* 0x000fea0003800000 */
[----:B------:R-:W-:Y:S01]  /*0600*/  IMAD R22, R3, 0xc, R18 ;  /* 0x0000000c03167824 */ /* 0x000fe200078e0212 */
[----:B------:R-:W2:Y:S01]  /*0610*/  LDS R19, [R19] ;  /* 0x0000000013137984 */ /* 0x000ea20000000800 */
[----:B-1----:R-:W-:-:S03]  /*0620*/  IMAD.WIDE.U32 R6, R2, 0x4, R4 ;  /* 0x0000000402067825 */ /* 0x002fc600078e0004 */
[----:B------:R-:W1:Y:S01]  /*0630*/  LDS R20, [R20] ;  /* 0x0000000014147984 */ /* 0x000e620000000800 */
[----:B------:R-:W-:-:S03]  /*0640*/  IMAD.WIDE.U32 R8, R16, 0x4, R4 ;  /* 0x0000000410087825 */ /* 0x000fc600078e0004 */
[----:B------:R-:W3:Y:S01]  /*0650*/  LDS R22, [R22] ;  /* 0x0000000016167984 */ /* 0x000ee20000000800 */
[----:B------:R-:W-:Y:S01]  /*0660*/  IADD3 R2, PT, PT, R3, R2, R3 ;  /* 0x0000000203027210 */ /* 0x000fe20007ffe003 */
[----:B------:R-:W-:-:S03]  /*0670*/  IMAD.WIDE.U32 R10, R14, 0x4, R4 ;  /* 0x000000040e0a7825 */ /* 0x000fc600078e0004 */
[----:B------:R-:W-:Y:S01]  /*0680*/  IADD3 R2, PT, PT, R3, R2, R3 ;  /* 0x0000000203027210 */ /* 0x000fe20007ffe003 */
[----:B------:R-:W-:-:S03]  /*0690*/  IMAD.WIDE.U32 R12, R15, 0x4, R4 ;  /* 0x000000040f0c7825 */ /* 0x000fc600078e0004 */
[----:B------:R-:W-:Y:S01]  /*06a0*/  ISETP.GE.U32.AND P1, PT, R2, 0x65, PT ;  /* 0x000000650200780c */ /* 0x000fe20003f26070 */
[C---:B------:R-:W-:Y:S01]  /*06b0*/  IMAD R14, R3.reuse, 0x4, R14 ;  /* 0x00000004030e7824 */ /* 0x040fe200078e020e */
[C---:B------:R-:W-:Y:S01]  /*06c0*/  LEA R15, R3.reuse, R15, 0x2 ;  /* 0x0000000f030f7211 */ /* 0x040fe200078e10ff */
[----:B------:R-:W-:Y:S01]  /*06d0*/  IMAD R16, R3, 0x4, R16 ;  /* 0x0000000403107824 */ /* 0x000fe200078e0210 */
[----:B0-----:R-:W-:-:S05]  /*06e0*/  I2FP.F32.S32 R17, R17 ;  /* 0x0000001100117245 */ /* 0x001fca0000201400 */
[----:B------:R4:W-:Y:S01]  /*06f0*/  REDG.E.ADD.F32.FTZ.RN.STRONG.GPU desc[UR6][R6.64], R17 ;  /* 0x00000011060079a6 */ /* 0x0009e2000c12f306 */
[----:B--2---:R-:W-:Y:S02]  /*0700*/  I2FP.F32.S32 R21, R19 ;  /* 0x0000001300157245 */ /* 0x004fe40000201400 */
[----:B-1----:R-:W-:-:S03]  /*0710*/  I2FP.F32.S32 R23, R20 ;  /* 0x0000001400177245 */ /* 0x002fc60000201400 */
[----:B------:R4:W-:Y:S01]  /*0720*/  REDG.E.ADD.F32.FTZ.RN.STRONG.GPU desc[UR6][R8.64], R21 ;  /* 0x00000015080079a6 */ /* 0x0009e2000c12f306 */
[----:B---3--:R-:W-:-:S03]  /*0730*/  I2FP.F32.S32 R25, R22 ;  /* 0x0000001600197245 */ /* 0x008fc60000201400 */
[----:B------:R4:W-:Y:S01]  /*0740*/  REDG.E.ADD.F32.FTZ.RN.STRONG.GPU desc[UR6][R10.64], R23 ;  /* 0x000000170a0079a6 */ /* 0x0009e2000c12f306 */
[----:B------:R-:W-:-:S03]  /*0750*/  IMAD R18, R3, 0x10, R18 ;  /* 0x0000001003127824 */ /* 0x000fc600078e0212 */
[----:B------:R4:W-:Y:S01]  /*0760*/  REDG.E.ADD.F32.FTZ.RN.STRONG.GPU desc[UR6][R12.64], R25 ;  /* 0x000000190c0079a6 */ /* 0x0009e2000c12f306 */
[----:B------:R-:W-:Y:S05]  /*0770*/  @!P1 BRA `(.L_x_6) ;  /* 0xfffffffc00909947 */ /* 0x000fea000383ffff */
.L_x_2:
[----:B------:R-:W-:Y:S05]  /*0780*/  WARPSYNC.ALL ;  /* 0x0000000000007948 */ /* 0x000fea0003800000 */
[----:B------:R-:W-:Y:S06]  /*0790*/  BAR.SYNC.DEFER_BLOCKING 0x0 ;  /* 0x0000000000007b1d */ /* 0x000fec0000010000 */
[----:B------:R-:W-:Y:S05]  /*07a0*/  @P0 EXIT ;  /* 0x000000000000094d */ /* 0x000fea0003800000 */
[----:B0-----:R-:W0:Y:S02]  /*07b0*/  LDC.64 R4, c[0x0][0x390] ;  /* 0x0000e400ff047b82 */ /* 0x001e240000000a00 */
[----:B0-----:R-:W-:-:S05]  /*07c0*/  IMAD.WIDE.U32 R4, R0, 0x4, R4 ;  /* 0x0000000400047825 */ /* 0x001fca00078e0004 */
[----:B------:R-:W3:Y:S01]  /*07d0*/  LDG.E R0, desc[UR6][R4.64] ;  /* 0x0000000604007981 */ /* 0x000ee2000c1e1900 */
[----:B------:R-:W-:Y:S01]  /*07e0*/  I2FP.F32.S32 R3, UR8 ;  /* 0x0000000800037c45 */ /* 0x000fe20008201400 */
[----:B------:R-:W-:Y:S03]  /*07f0*/  BSSY.RECONVERGENT B0, `(.L_x_7) ;  /* 0x000000c000007945 */ /* 0x000fe60003800200 */
[----:B------:R-:W4:Y:S02]  /*0800*/  MUFU.RCP R2, R3 ;  /* 0x0000000300027308 */ /* 0x000f240000001000 */
[----:B----4-:R-:W-:-:S04]  /*0810*/  FFMA R7, -R3, R2, 1 ;  /* 0x3f80000003077423 */ /* 0x010fc80000000102 */
[----:B------:R-:W-:Y:S02]  /*0820*/  FFMA R7, R2, R7, R2 ;  /* 0x0000000702077223 */ /* 0x000fe40000000002 */
[----:B---3--:R-:W0:Y:S02]  /*0830*/  FCHK P0, R0, R3 ;  /* 0x0000000300007302 */ /* 0x008e240000000000 */
[----:B------:R-:W-:-:S04]  /*0840*/  FFMA R2, R0, R7, RZ ;  /* 0x0000000700027223 */ /* 0x000fc800000000ff */
[----:B------:R-:W-:-:S04]  /*0850*/  FFMA R6, -R3, R2, R0 ;  /* 0x0000000203067223 */ /* 0x000fc80000000100 */
[----:B------:R-:W-:Y:S01]  /*0860*/  FFMA R7, R7, R6, R2 ;  /* 0x0000000607077223 */ /* 0x000fe20000000002 */
[----:B0-----:R-:W-:Y:S06]  /*0870*/  @!P0 BRA `(.L_x_8) ;  /* 0x00000000000c8947 */ /* 0x001fec0003800000 */
[----:B------:R-:W-:-:S07]  /*0880*/  MOV R2, 0x8a0 ;  /* 0x000008a000027802 */ /* 0x000fce0000000f00 */
[----:B--2---:R-:W-:Y:S05]  /*0890*/  CALL.REL.NOINC `($__internal_0_$__cuda_sm3x_div_rn_noftz_f32_slowpath) ;  /* 0x0000000000107944 */ /* 0x004fea0003c00000 */
[----:B------:R-:W-:-:S07]  /*08a0*/  IMAD.MOV.U32 R7, RZ, RZ, R0 ;  /* 0x000000ffff077224 */ /* 0x000fce00078e0000 */
.L_x_8:
[----:B------:R-:W-:Y:S05]  /*08b0*/  BSYNC.RECONVERGENT B0 ;  /* 0x0000000000007941 */ /* 0x000fea0003800200 */
.L_x_7:
[----:B------:R-:W-:Y:S01]  /*08c0*/  STG.E desc[UR6][R4.64], R7 ;  /* 0x0000000704007986 */ /* 0x000fe2000c101906 */
[----:B------:R-:W-:Y:S05]  /*08d0*/  EXIT ;  /* 0x000000000000794d */ /* 0x000fea0003800000 */
        .weak           $__internal_0_$__cuda_sm3x_div_rn_noftz_f32_slowpath
        .type           $__internal_0_$__cuda_sm3x_div_rn_noftz_f32_slowpath,@function
        .size           $__internal_0_$__cuda_sm3x_div_rn_noftz_f32_slowpath,(.L_x_21 - $__internal_0_$__cuda_sm3x_div_rn_noftz_f32_slowpath)
$__internal_0_$__cuda_sm3x_div_rn_noftz_f32_slowpath:
[--C-:B------:R-:W-:Y:S01]  /*08e0*/  SHF.R.U32.HI R7, RZ, 0x17, R3.reuse ;  /* 0x00000017ff077819 */ /* 0x100fe20000011603 */
[----:B------:R-:W-:Y:S01]  /*08f0*/  BSSY.RECONVERGENT B1, `(.L_x_9) ;  /* 0x0000064000017945 */ /* 0x000fe20003800200 */
[--C-:B------:R-:W-:Y:S01]  /*0900*/  SHF.R.U32.HI R6, RZ, 0x17, R0.reuse ;  /* 0x00000017ff067819 */ /* 0x100fe20000011600 */
[----:B------:R-:W-:Y:S01]  /*0910*/  IMAD.MOV.U32 R8, RZ, RZ, R0 ;  /* 0x000000ffff087224 */ /* 0x000fe200078e0000 */
[----:B------:R-:W-:Y:S01]  /*0920*/  LOP3.LUT R7, R7, 0xff, RZ, 0xc0, !PT ;  /* 0x000000ff07077812 */ /* 0x000fe200078ec0ff */
[----:B------:R-:W-:Y:S01]  /*0930*/  IMAD.MOV.U32 R9, RZ, RZ, R3 ;  /* 0x000000ffff097224 */ /* 0x000fe200078e0003 */
[----:B------:R-:W-:-:S03]  /*0940*/  LOP3.LUT R6, R6, 0xff, RZ, 0xc0, !PT ;  /* 0x000000ff06067812 */ /* 0x000fc600078ec0ff */
[----:B------:R-:W-:Y:S02]  /*0950*/  VIADD R12, R7, 0xffffffff ;  /* 0xffffffff070c7836 */ /* 0x000fe40000000000 */
[----:B------:R-:W-:-:S03]  /*0960*/  VIADD R11, R6, 0xffffffff ;  /* 0xffffffff060b7836 */ /* 0x000fc60000000000 */
[----:B------:R-:W-:-:S04]  /*0970*/  ISETP.GT.U32.AND P0, PT, R12, 0xfd, PT ;  /* 0x000000fd0c00780c */ /* 0x000fc80003f04070 */
[----:B------:R-:W-:-:S13]  /*0980*/  ISETP.GT.U32.OR P0, PT, R11, 0xfd, P0 ;  /* 0x000000fd0b00780c */ /* 0x000fda0000704470 */
[----:B------:R-:W-:Y:S01]  /*0990*/  @!P0 IMAD.MOV.U32 R10, RZ, RZ, RZ ;  /* 0x000000ffff0a8224 */ /* 0x000fe200078e00ff */
[----:B------:R-:W-:Y:S06]  /*09a0*/  @!P0 BRA `(.L_x_10) ;  /* 0x00000000005c8947 */ /* 0x000fec0003800000 */
[----:B------:R-:W-:Y:S02]  /*09b0*/  FSETP.GTU.FTZ.AND P0, PT, |R0|, +INF , PT ;  /* 0x7f8000000000780b */ /* 0x000fe40003f1c200 */
[----:B------:R-:W-:-:S04]  /*09c0*/  FSETP.GTU.FTZ.AND P1, PT, |R3|, +INF , PT ;  /* 0x7f8000000300780b */ /* 0x000fc80003f3c200 */
[----:B------:R-:W-:-:S13]  /*09d0*/  PLOP3.LUT P0, PT, P0, P1, PT, 0xf8, 0x8f ;  /* 0x00000000008f781c */ /* 0x000fda0000703f70 */
[----:B------:R-:W-:Y:S05]  /*09e0*/  @P0 BRA `(.L_x_11) ;  /* 0x00000004004c0947 */ /* 0x000fea0003800000 */
[----:B------:R-:W-:-:S13]  /*09f0*/  LOP3.LUT P0, RZ, R9, 0x7fffffff, R8, 0xc8, !PT ;  /* 0x7fffffff09ff7812 */ /* 0x000fda000780c808 */
[----:B------:R-:W-:Y:S05]  /*0a00*/  @!P0 BRA `(.L_x_12) ;  /* 0x00000004003c8947 */ /* 0x000fea0003800000 */
[C---:B------:R-:W-:Y:S02]  /*0a10*/  FSETP.NEU.FTZ.AND P2, PT, |R0|.reuse, +INF , PT ;  /* 0x7f8000000000780b */ /* 0x040fe40003f5d200 */
[----:B------:R-:W-:Y:S02]  /*0a20*/  FSETP.NEU.FTZ.AND P1, PT, |R3|, +INF , PT ;  /* 0x7f8000000300780b */ /* 0x000fe40003f3d200 */
[----:B------:R-:W-:-:S11]  /*0a30*/  FSETP.NEU.FTZ.AND P0, PT, |R0|, +INF , PT ;  /* 0x7f8000000000780b */ /* 0x000fd60003f1d200 */
[----:B------:R-:W-:Y:S05]  /*0a40*/  @!P1 BRA !P2, `(.L_x_12) ;  /* 0x00000004002c9947 */ /* 0x000fea0005000000 */
[----:B------:R-:W-:-:S04]  /*0a50*/  LOP3.LUT P2, RZ, R8, 0x7fffffff, RZ, 0xc0, !PT ;  /* 0x7fffffff08ff7812 */ /* 0x000fc8000784c0ff */
[----:B------:R-:W-:-:S13]  /*0a60*/  PLOP3.LUT P1, PT, P1, P2, PT, 0x2f, 0xf2 ;  /* 0x0000000000f2781c */ /* 0x000fda0000f24577 */
[----:B------:R-:W-:Y:S05]  /*0a70*/  @P1 BRA `(.L_x_13) ;  /* 0x0000000400181947 */ /* 0x000fea0003800000 */
[----:B------:R-:W-:-:S04]  /*0a80*/  LOP3.LUT P1, RZ, R9, 0x7fffffff, RZ, 0xc0, !PT ;  /* 0x7fffffff09ff7812 */ /* 0x000fc8000782c0ff */
[----:B------:R-:W-:-:S13]  /*0a90*/  PLOP3.LUT P0, PT, P0, P1, PT, 0x2f, 0xf2 ;  /* 0x0000000000f2781c */ /* 0x000fda0000702577 */
[----:B------:R-:W-:Y:S05]  /*0aa0*/  @P0 BRA `(.L_x_14) ;  /* 0x0000000400000947 */ /* 0x000fea0003800000 */
[----:B------:R-:W-:Y:S02]  /*0ab0*/  ISETP.GE.AND P0, PT, R11, RZ, PT ;  /* 0x000000ff0b00720c */ /* 0x000fe40003f06270 */
[----:B------:R-:W-:-:S11]  /*0ac0*/  ISETP.GE.AND P1, PT, R12, RZ, PT ;  /* 0x000000ff0c00720c */ /* 0x000fd60003f26270 */
[----:B------:R-:W-:Y:S02]  /*0ad0*/  @P0 IMAD.MOV.U32 R10, RZ, RZ, RZ ;  /* 0x000000ffff0a0224 */ /* 0x000fe400078e00ff */
[----:B------:R-:W-:Y:S01]  /*0ae0*/  @!P0 FFMA R8, R0, 1.84467440737095516160e+19, RZ ;  /* 0x5f80000000088823 */ /* 0x000fe200000000ff */
[----:B------:R-:W-:Y:S02]  /*0af0*/  @!P0 IMAD.MOV.U32 R10, RZ, RZ, -0x40 ;  /* 0xffffffc0ff0a8424 */ /* 0x000fe400078e00ff */
[----:B------:R-:W-:Y:S02]  /*0b00*/  @!P1 FFMA R9, R3, 1.84467440737095516160e+19, RZ ;  /* 0x5f80000003099823 */ /* 0x000fe400000000ff */
[----:B------:R-:W-:-:S07]  /*0b10*/  @!P1 VIADD R10, R10, 0x40 ;  /* 0x000000400a0a9836 */ /* 0x000fce0000000000 */
.L_x_10:
[----:B------:R-:W-:Y:S01]  /*0b20*/  LEA R0, R7, 0xc0800000, 0x17 ;  /* 0xc080000007007811 */ /* 0x000fe200078eb8ff */
[----:B------:R-:W-:Y:S01]  /*0b30*/  VIADD R6, R6, 0xffffff81 ;  /* 0xffffff8106067836 */ /* 0x000fe20000000000 */
[----:B------:R-:W-:Y:S02]  /*0b40*/  BSSY.RECONVERGENT B2, `(.L_x_15) ;  /* 0x0000035000027945 */ /* 0x000fe40003800200 */
[----:B------:R-:W-:Y:S01]  /*0b50*/  IADD3 R9, PT, PT, -R0, R9, RZ ;  /* 0x0000000900097210 */ /* 0x000fe20007ffe1ff */
[C---:B------:R-:W-:Y:S01]  /*0b60*/  IMAD R0, R6.reuse, -0x800000, R8 ;  /* 0xff80000006007824 */ /* 0x040fe200078e0208 */
[----:B------:R-:W-:Y:S02]  /*0b70*/  IADD3 R7, PT, PT, R6, 0x7f, -R7 ;  /* 0x0000007f06077810 */ /* 0x000fe40007ffe807 */
[----:B------:R-:W0:Y:S01]  /*0b80*/  MUFU.RCP R3, R9 ;  /* 0x0000000900037308 */ /* 0x000e220000001000 */
[----:B------:R-:W-:Y:S02]  /*0b90*/  FADD.FTZ R11, -R9, -RZ ;  /* 0x800000ff090b7221 */ /* 0x000fe40000010100 */
[----:B------:R-:W-:-:S02]  /*0ba0*/  IMAD.IADD R7, R7, 0x1, R10 ;  /* 0x0000000107077824 */ /* 0x000fc400078e020a */
[----:B0-----:R-:W-:-:S04]  /*0bb0*/  FFMA R12, R3, R11, 1 ;  /* 0x3f800000030c7423 */ /* 0x001fc8000000000b */
[----:B------:R-:W-:-:S04]  /*0bc0*/  FFMA R12, R3, R12, R3 ;  /* 0x0000000c030c7223 */ /* 0x000fc80000000003 */
[----:B------:R-:W-:-:S04]  /*0bd0*/  FFMA R3, R0, R12, RZ ;  /* 0x0000000c00037223 */ /* 0x000fc800000000ff */
[----:B------:R-:W-:-:S04]  /*0be0*/  FFMA R8, R11, R3, R0 ;  /* 0x000000030b087223 */ /* 0x000fc80000000000 */
[----:B------:R-:W-:-:S04]  /*0bf0*/  FFMA R13, R12, R8, R3 ;  /* 0x000000080c0d7223 */ /* 0x000fc80000000003 */
[----:B------:R-:W-:-:S04]  /*0c00*/  FFMA R8, R11, R13, R0 ;  /* 0x0000000d0b087223 */ /* 0x000fc80000000000 */
[----:B------:R-:W-:-:S05]  /*0c10*/  FFMA R0, R12, R8, R13 ;  /* 0x000000080c007223 */ /* 0x000fca000000000d */
[----:B------:R-:W-:-:S04]  /*0c20*/  SHF.R.U32.HI R3, RZ, 0x17, R0 ;  /* 0x00000017ff037819 */ /* 0x000fc80000011600 */
[----:B------:R-:W-:-:S05]  /*0c30*/  LOP3.LUT R3, R3, 0xff, RZ, 0xc0, !PT ;  /* 0x000000ff03037812 */ /* 0x000fca00078ec0ff */
[----:B------:R-:W-:-:S04]  /*0c40*/  IMAD.IADD R9, R3, 0x1, R7 ;  /* 0x0000000103097824 */ /* 0x000fc800078e0207 */
[----:B------:R-:W-:-:S05]  /*0c50*/  VIADD R3, R9, 0xffffffff ;  /* 0xffffffff09037836 */ /* 0x000fca0000000000 */
[----:B------:R-:W-:-:S13]  /*0c60*/  ISETP.GE.U32.AND P0, PT, R3, 0xfe, PT ;  /* 0x000000fe0300780c */ /* 0x000fda0003f06070 */
[----:B------:R-:W-:Y:S05]  /*0c70*/  @!P0 BRA `(.L_x_16) ;  /* 0x0000000000808947 */ /* 0x000fea0003800000 */
[----:B------:R-:W-:-:S13]  /*0c80*/  ISETP.GT.AND P0, PT, R9, 0xfe, PT ;  /* 0x000000fe0900780c */ /* 0x000fda0003f04270 */
[----:B------:R-:W-:Y:S05]  /*0c90*/  @P0 BRA `(.L_x_17) ;  /* 0x00000000006c0947 */ /* 0x000fea0003800000 */
[----:B------:R-:W-:-:S13]  /*0ca0*/  ISETP.GE.AND P0, PT, R9, 0x1, PT ;  /* 0x000000010900780c */ /* 0x000fda0003f06270 */
[----:B------:R-:W-:Y:S05]  /*0cb0*/  @P0 BRA `(.L_x_18) ;  /* 0x0000000000740947 */ /* 0x000fea0003800000 */
[----:B------:R-:W-:Y:S02]  /*0cc0*/  ISETP.GE.AND P0, PT, R9, -0x18, PT ;  /* 0xffffffe80900780c */ /* 0x000fe40003f06270 */
[----:B------:R-:W-:-:S11]  /*0cd0*/  LOP3.LUT R0, R0, 0x80000000, RZ, 0xc0, !PT ;  /* 0x8000000000007812 */ /* 0x000fd600078ec0ff */
[----:B------:R-:W-:Y:S05]  /*0ce0*/  @!P0 BRA `(.L_x_18) ;  /* 0x0000000000688947 */ /* 0x000fea0003800000 */
[CCC-:B------:R-:W-:Y:S01]  /*0cf0*/  FFMA.RZ R3, R12.reuse, R8.reuse, R13.reuse ;  /* 0x000000080c037223 */ /* 0x1c0fe2000000c00d */
[CCC-:B------:R-:W-:Y:S01]  /*0d00*/  FFMA.RM R6, R12.reuse, R8.reuse, R13.reuse ;  /* 0x000000080c067223 */ /* 0x1c0fe2000000400d */
[C---:B------:R-:W-:Y:S02]  /*0d10*/  ISETP.NE.AND P2, PT, R9.reuse, RZ, PT ;  /* 0x000000ff0900720c */ /* 0x040fe40003f45270 */
[----:B------:R-:W-:Y:S02]  /*0d20*/  ISETP.NE.AND P1, PT, R9, RZ, PT ;  /* 0x000000ff0900720c */ /* 0x000fe40003f25270 */
[----:B------:R-:W-:Y:S01]  /*0d30*/  LOP3.LUT R7, R3, 0x7fffff, RZ, 0xc0, !PT ;  /* 0x007fffff03077812 */ /* 0x000fe200078ec0ff */
[----:B------:R-:W-:Y:S01]  /*0d40*/  FFMA.RP R3, R12, R8, R13 ;  /* 0x000000080c037223 */ /* 0x000fe2000000800d */
[----:B------:R-:W-:Y:S02]  /*0d50*/  VIADD R8, R9, 0x20 ;  /* 0x0000002009087836 */ /* 0x000fe40000000000 */
[----:B------:R-:W-:Y:S01]  /*0d60*/  LOP3.LUT R7, R7, 0x800000, RZ, 0xfc, !PT ;  /* 0x0080000007077812 */ /* 0x000fe200078efcff */
[----:B------:R-:W-:Y:S01]  /*0d70*/  IMAD.MOV R9, RZ, RZ, -R9 ;  /* 0x000000ffff097224 */ /* 0x000fe200078e0a09 */
[----:B------:R-:W-:-:S02]  /*0d80*/  FSETP.NEU.FTZ.AND P0, PT, R3, R6, PT ;  /* 0x000000060300720b */ /* 0x000fc40003f1d000 */
[----:B------:R-:W-:Y:S02]  /*0d90*/  SHF.L.U32 R8, R7, R8, RZ ;  /* 0x0000000807087219 */ /* 0x000fe400000006ff */
[----:B------:R-:W-:Y:S02]  /*0da0*/  SEL R6, R9, RZ, P2 ;  /* 0x000000ff09067207 */ /* 0x000fe40001000000 */
[----:B------:R-:W-:Y:S02]  /*0db0*/  ISETP.NE.AND P1, PT, R8, RZ, P1 ;  /* 0x000000ff0800720c */ /* 0x000fe40000f25270 */
[----:B------:R-:W-:Y:S02]  /*0dc0*/  SHF.R.U32.HI R6, RZ, R6, R7 ;  /* 0x00000006ff067219 */ /* 0x000fe40000011607 */
[----:B------:R-:W-:Y:S02]  /*0dd0*/  PLOP3.LUT P0, PT, P0, P1, PT, 0xf8, 0x8f ;  /* 0x00000000008f781c */ /* 0x000fe40000703f70 */
[----:B------:R-:W-:-:S02]  /*0de0*/  SHF.R.U32.HI R8, RZ, 0x1, R6 ;  /* 0x00000001ff087819 */ /* 0x000fc40000011606 */
[----:B------:R-:W-:-:S04]  /*0df0*/  SEL R3, RZ, 0x1, !P0 ;  /* 0x00000001ff037807 */ /* 0x000fc80004000000 */
[----:B------:R-:W-:-:S04]  /*0e00*/  LOP3.LUT R3, R3, 0x1, R8, 0xf8, !PT ;  /* 0x0000000103037812 */ /* 0x000fc800078ef808 */
[----:B------:R-:W-:-:S05]  /*0e10*/  LOP3.LUT R3, R3, R6, RZ, 0xc0, !PT ;  /* 0x0000000603037212 */ /* 0x000fca00078ec0ff */
[----:B------:R-:W-:-:S05]  /*0e20*/  IMAD.IADD R3, R8, 0x1, R3 ;  /* 0x0000000108037824 */ /* 0x000fca00078e0203 */
[----:B------:R-:W-:Y:S01]  /*0e30*/  LOP3.LUT R0, R3, R0, RZ, 0xfc, !PT ;  /* 0x0000000003007212 */ /* 0x000fe200078efcff */
[----:B------:R-:W-:Y:S06]  /*0e40*/  BRA `(.L_x_18) ;  /* 0x0000000000107947 */ /* 0x000fec0003800000 */
.L_x_17:
[----:B------:R-:W-:-:S04]  /*0e50*/  LOP3.LUT R0, R0, 0x80000000, RZ, 0xc0, !PT ;  /* 0x8000000000007812 */ /* 0x000fc800078ec0ff */
[----:B------:R-:W-:Y:S01]  /*0e60*/  LOP3.LUT R0, R0, 0x7f800000, RZ, 0xfc, !PT ;  /* 0x7f80000000007812 */ /* 0x000fe200078efcff */
[----:B------:R-:W-:Y:S06]  /*0e70*/  BRA `(.L_x_18) ;  /* 0x0000000000047947 */ /* 0x000fec0003800000 */
.L_x_16:
[----:B------:R-:W-:-:S07]  /*0e80*/  IMAD R0, R7, 0x800000, R0 ;  /* 0x0080000007007824 */ /* 0x000fce00078e0200 */
.L_x_18:
[----:B------:R-:W-:Y:S05]  /*0e90*/  BSYNC.RECONVERGENT B2 ;  /* 0x0000000000027941 */ /* 0x000fea0003800200 */
.L_x_15:
[----:B------:R-:W-:Y:S05]  /*0ea0*/  BRA `(.L_x_19) ;  /* 0x0000000000207947 */ /* 0x000fea0003800000 */
.L_x_14:
[----:B------:R-:W-:-:S04]  /*0eb0*/  LOP3.LUT R0, R9, 0x80000000, R8, 0x48, !PT ;  /* 0x8000000009007812 */ /* 0x000fc800078e4808 */
[----:B------:R-:W-:Y:S01]  /*0ec0*/  LOP3.LUT R0, R0, 0x7f800000, RZ, 0xfc, !PT ;  /* 0x7f80000000007812 */ /* 0x000fe200078efcff */
[----:B------:R-:W-:Y:S06]  /*0ed0*/  BRA `(.L_x_19) ;  /* 0x0000000000147947 */ /* 0x000fec0003800000 */
.L_x_13:
[----:B------:R-:W-:Y:S01]  /*0ee0*/  LOP3.LUT R0, R9, 0x80000000, R8, 0x48, !PT ;  /* 0x8000000009007812 */ /* 0x000fe200078e4808 */
[----:B------:R-:W-:Y:S06]  /*0ef0*/  BRA `(.L_x_19) ;  /* 0x00000000000c7947 */ /* 0x000fec0003800000 */
.L_x_12:
[----:B------:R-:W0:Y:S01]  /*0f00*/  MUFU.RSQ R0, -QNAN ;  /* 0xffc0000000007908 */ /* 0x000e220000001400 */
[----:B------:R-:W-:Y:S05]  /*0f10*/  BRA `(.L_x_19) ;  /* 0x0000000000047947 */ /* 0x000fea0003800000 */
.L_x_11:
[----:B------:R-:W-:-:S07]  /*0f20*/  FADD.FTZ R0, R0, R3 ;  /* 0x0000000300007221 */ /* 0x000fce0000010000 */
.L_x_19:
[----:B------:R-:W-:Y:S05]  /*0f30*/  BSYNC.RECONVERGENT B1 ;  /* 0x0000000000017941 */ /* 0x000fea0003800200 */
.L_x_9:
[----:B------:R-:W-:-:S04]  /*0f40*/  IMAD.MOV.U32 R3, RZ, RZ, 0x0 ;  /* 0x00000000ff037424 */ /* 0x000fc800078e00ff */
[----:B0-----:R-:W-:Y:S05]  /*0f50*/  RET.REL.NODEC R2 `(_Z9histogramPKiiPf) ;  /* 0xfffffff002287950 */ /* 0x001fea0003c3ffff */
.L_x_20:
[----:B------:R-:W-:-:S00]  /*0f60*/  BRA `(.L_x_20) ;  /* 0xfffffffc00fc7947 */ /* 0x000fc0000383ffff */
[----:B------:R-:W-:-:S00]  /*0f70*/  NOP ;  /* 0x0000000000007918 */ /* 0x000fc00000000000 */
        /* <DEDUP_REMOVED lines=8> */
.L_x_21:


//--------------------- .nv.shared._Z9histogramPKiiPf --------------------------
	.section	.nv.shared._Z9histogramPKiiPf,"aw",@nobits
	.sectionflags	@""
	.align	4
.nv.shared._Z9histogramPKiiPf:
	.zero		1428


//--------------------- .nv.shared.reserved.0     --------------------------
	.section	.nv.shared.reserved.0,"aw",@nobits
	.weak		__nv_reservedSMEM_offset_0_alias
	.size		__nv_reservedSMEM_offset_0_alias, 0, 64
	.other		__nv_reservedSMEM_offset_0_alias,@"STO_CUDA_RESERVED_SHARED STV_DEFAULT"
__nv_reservedSMEM_offset_0_alias:
	.zero		0
	.zero		64


//--------------------- .nv.constant0._Z9histogramPKiiPf --------------------------
	.section	.nv.constant0._Z9histogramPKiiPf,"a",@progbits
	.sectionflags	@""
	.align	4
.nv.constant0._Z9histogramPKiiPf:
	.zero		920


//--------------------- SYMBOLS --------------------------

	.type		.nv.reservedSmem.offset0,@object
	.size		.nv.reservedSmem.offset0,0x4
	.type		.nv.reservedSmem.cap,@object
	.size		.nv.reservedSmem.cap,0x4
